//
// Generated by NVIDIA NVVM Compiler
//
// Compiler Build ID: CL-36424714
// Cuda compilation tools, release 13.0, V13.0.88
// Based on NVVM 20.0.0
//

.version 9.0
.target sm_100
.address_size 64

	// .globl	_Z19print_matrix_valuesPii
.extern .func  (.param .b32 func_retval0) vprintf
(
	.param .b64 vprintf_param_0,
	.param .b64 vprintf_param_1
)
;
.global .align 1 .b8 $str[80] = {98, 108, 111, 99, 107, 73, 100, 120, 58, 32, 40, 37, 100, 44, 32, 37, 100, 44, 32, 37, 100, 41, 44, 32, 116, 104, 114, 101, 97, 100, 73, 100, 120, 58, 32, 40, 37, 100, 44, 32, 37, 100, 44, 32, 37, 100, 41, 44, 32, 103, 108, 111, 98, 97, 108, 32, 105, 110, 100, 101, 120, 58, 32, 37, 100, 44, 32, 118, 97, 108, 117, 101, 58, 32, 37, 48, 51, 100, 10};

.visible .entry _Z19print_matrix_valuesPii(
	.param .u64 .ptr .align 1 _Z19print_matrix_valuesPii_param_0,
	.param .u32 _Z19print_matrix_valuesPii_param_1
)
{
	.local .align 16 .b8 	__local_depot0[32];
	.reg .b64 	%SP;
	.reg .b64 	%SPL;
	.reg .pred 	%p<2>;
	.reg .b32 	%r<23>;
	.reg .b64 	%rd<9>;

	mov.u64 	%SPL, __local_depot0;
	cvta.local.u64 	%SP, %SPL;
	ld.param.u64 	%rd1, [_Z19print_matrix_valuesPii_param_0];
	ld.param.u32 	%r8, [_Z19print_matrix_valuesPii_param_1];
	mov.u32 	%r9, %ntid.x;
	mov.u32 	%r10, %nctaid.x;
	mul.lo.s32 	%r11, %r9, %r10;
	mov.u32 	%r12, %ntid.y;
	mul.lo.s32 	%r13, %r11, %r12;
	mov.u32 	%r14, %nctaid.y;
	mov.u32 	%r15, %ntid.z;
	mov.u32 	%r1, %ctaid.z;
	mov.u32 	%r2, %ctaid.x;
	mov.u32 	%r3, %ctaid.y;
	mov.u32 	%r4, %tid.z;
	mov.u32 	%r5, %tid.y;
	mov.u32 	%r6, %tid.x;
	mad.lo.s32 	%r16, %r1, %r15, %r4;
	mad.lo.s32 	%r17, %r16, %r14, %r3;
	mad.lo.s32 	%r18, %r9, %r2, %r6;
	mad.lo.s32 	%r19, %r11, %r5, %r18;
	mad.lo.s32 	%r7, %r13, %r17, %r19;
	setp.ge.s32 	%p1, %r7, %r8;
	@%p1 bra 	$L__BB0_2;
	add.u64 	%rd2, %SP, 0;
	add.u64 	%rd3, %SPL, 0;
	cvta.to.global.u64 	%rd4, %rd1;
	mul.wide.s32 	%rd5, %r7, 4;
	add.s64 	%rd6, %rd4, %rd5;
	ld.global.u32 	%r20, [%rd6];
	st.local.v4.u32 	[%rd3], {%r2, %r3, %r1, %r6};
	st.local.v4.u32 	[%rd3+16], {%r5, %r4, %r7, %r20};
	mov.u64 	%rd7, $str;
	cvta.global.u64 	%rd8, %rd7;
	{ // callseq 0, 0
	.param .b64 param0;
	st.param.b64 	[param0], %rd8;
	.param .b64 param1;
	st.param.b64 	[param1], %rd2;
	.param .b32 retval0;
	call.uni (retval0), 
	vprintf, 
	(
	param0, 
	param1
	);
	ld.param.b32 	%r21, [retval0];
	} // callseq 0
$L__BB0_2:
	ret;

}


// ===== COMPILED SASS (sm_100) =====

	.target	sm_100

	.elftype	@"ET_EXEC"


//--------------------- .note.nv.tkinfo           --------------------------
	.section	.note.nv.tkinfo,"",@"SHT_NOTE"
	.sectionflags	@"SHF_NOTE_NV_TKINFO"
	.tkinfo
        /*0018*/ 	.word	0x00000002
        /*0030*/ 	.string	""
        /*0030*/ 	.string	"ptxas"
        /*0030*/ 	.string	"Cuda compilation tools, release 13.0, V13.0.88"
        /*0030*/ 	.string	"Build cuda_13.0.r13.0/compiler.36424714_0"
        /*0030*/ 	.string	"-arch sm_100 -m 64 "



//--------------------- .note.nv.cuinfo           --------------------------
	.section	.note.nv.cuinfo,"",@"SHT_NOTE"
	.sectionflags	@"SHF_NOTE_NV_CUINFO"
        /*0018*/ 	.short	0x0002
        /*001a*/ 	.short	0x0064
        /*001c*/ 	.short	0x0082
	.zero		2


//--------------------- .nv.info                  --------------------------
	.section	.nv.info,"",@"SHT_CUDA_INFO"
	.align	4


	//----- nvinfo : EIATTR_REGCOUNT
	.align		4
        /*0000*/ 	.byte	0x04, 0x2f
        /*0002*/ 	.short	(.L_2 - .L_1)
	.align		4
.L_1:
        /*0004*/ 	.word	index@(_Z19print_matrix_valuesPii)
        /*0008*/ 	.word	0x00000018


	//----- nvinfo : EIATTR_FRAME_SIZE
	.align		4
.L_2:
        /*000c*/ 	.byte	0x04, 0x11
        /*000e*/ 	.short	(.L_4 - .L_3)
	.align		4
.L_3:
        /*0010*/ 	.word	index@(_Z19print_matrix_valuesPii)
        /*0014*/ 	.word	0x00000020


	//----- nvinfo : EIATTR_MIN_STACK_SIZE
	.align		4
.L_4:
        /*0018*/ 	.byte	0x04, 0x12
        /*001a*/ 	.short	(.L_6 - .L_5)
	.align		4
.L_5:
        /*001c*/ 	.word	index@(_Z19print_matrix_valuesPii)
        /*0020*/ 	.word	0x00000020
.L_6:


//--------------------- .nv.compat                --------------------------
	.section	.nv.compat,"",@"SHT_CUDA_COMPAT_INFO"
	.align	4
        /*0000*/ 	.byte	0x02, 0x09, 0x00, 0x00, 0x02, 0x02, 0x01, 0x00, 0x02, 0x05, 0x05, 0x00, 0x03, 0x07, 0x01, 0x01
        /*0010*/ 	.byte	0x02, 0x03, 0x00, 0x00, 0x02, 0x06, 0x01, 0x00, 0x04, 0x0b, 0x08, 0x00, 0x09, 0x00, 0x00, 0x00
        /*0020*/ 	.byte	0x00, 0x00, 0x00, 0x00


//--------------------- .nv.info._Z19print_matrix_valuesPii --------------------------
	.section	.nv.info._Z19print_matrix_valuesPii,"",@"SHT_CUDA_INFO"
	.sectionflags	@""
	.align	4


	//----- nvinfo : EIATTR_CUDA_API_VERSION
	.align		4
        /*0000*/ 	.byte	0x04, 0x37
        /*0002*/ 	.short	(.L_8 - .L_7)
.L_7:
        /*0004*/ 	.word	0x00000082


	//----- nvinfo : EIATTR_KPARAM_INFO
	.align		4
.L_8:
        /*0008*/ 	.byte	0x04, 0x17
        /*000a*/ 	.short	(.L_10 - .L_9)
.L_9:
        /*000c*/ 	.word	0x00000000
        /*0010*/ 	.short	0x0001
        /*0012*/ 	.short	0x0008
        /*0014*/ 	.byte	0x00, 0xf0, 0x11, 0x00


	//----- nvinfo : EIATTR_KPARAM_INFO
	.align		4
.L_10:
        /*0018*/ 	.byte	0x04, 0x17
        /*001a*/ 	.short	(.L_12 - .L_11)
.L_11:
        /*001c*/ 	.word	0x00000000
        /*0020*/ 	.short	0x0000
        /*0022*/ 	.short	0x0000
        /*0024*/ 	.byte	0x00, 0xf5, 0x21, 0x00


	//----- nvinfo : EIATTR_SPARSE_MMA_MASK
	.align		4
.L_12:
        /*0028*/ 	.byte	0x03, 0x50
        /*002a*/ 	.short	0x0000


	//----- nvinfo : EIATTR_MAXREG_COUNT
	.align		4
        /*002c*/ 	.byte	0x03, 0x1b
        /*002e*/ 	.short	0x00ff


	//----- nvinfo : EIATTR_EXTERNS
	.align		4
        /*0030*/ 	.byte	0x04, 0x0f
        /*0032*/ 	.short	(.L_14 - .L_13)


	//   ....[0]....
	.align		4
.L_13:
        /*0034*/ 	.word	index@(vprintf)


	//----- nvinfo : EIATTR_MERCURY_ISA_VERSION
	.align		4
.L_14:
        /*0038*/ 	.byte	0x03, 0x5f
        /*003a*/ 	.short	0x0101


	//----- nvinfo : EIATTR_VRC_CTA_INIT_COUNT
	.align		4
        /*003c*/ 	.byte	0x02, 0x4a
	.zero		1
	.zero		1


	//----- nvinfo : EIATTR_SYSCALL_OFFSETS
	.align		4
        /*0040*/ 	.byte	0x04, 0x46
        /*0042*/ 	.short	(.L_16 - .L_15)


	//   ....[0]....
.L_15:
        /*0044*/ 	.word	0x00000270


	//----- nvinfo : EIATTR_EXIT_INSTR_OFFSETS
	.align		4
.L_16:
        /*0048*/ 	.byte	0x04, 0x1c
        /*004a*/ 	.short	(.L_18 - .L_17)


	//   ....[0]....
.L_17:
        /*004c*/ 	.word	0x000001a0


	//   ....[1]....
        /*0050*/ 	.word	0x00000280


	//----- nvinfo : EIATTR_CRS_STACK_SIZE
	.align		4
.L_18:
        /*0054*/ 	.byte	0x04, 0x1e
        /*0056*/ 	.short	(.L_20 - .L_19)
.L_19:
        /*0058*/ 	.word	0x00000000


	//----- nvinfo : EIATTR_CBANK_PARAM_SIZE
	.align		4
.L_20:
        /*005c*/ 	.byte	0x03, 0x19
        /*005e*/ 	.short	0x000c


	//----- nvinfo : EIATTR_PARAM_CBANK
	.align		4
        /*0060*/ 	.byte	0x04, 0x0a
        /*0062*/ 	.short	(.L_22 - .L_21)
	.align		4
.L_21:
        /*0064*/ 	.word	index@(.nv.constant0._Z19print_matrix_valuesPii)
        /*0068*/ 	.short	0x0380
        /*006a*/ 	.short	0x000c


	//----- nvinfo : EIATTR_SW_WAR
	.align		4
.L_22:
        /*006c*/ 	.byte	0x04, 0x36
        /*006e*/ 	.short	(.L_24 - .L_23)
.L_23:
        /*0070*/ 	.word	0x00000008
.L_24:


//--------------------- .nv.callgraph             --------------------------
	.section	.nv.callgraph,"",@"SHT_CUDA_CALLGRAPH"
	.align	4
	.sectionentsize	8
	.align		4
        /*0000*/ 	.word	0x00000000
	.align		4
        /*0004*/ 	.word	0xffffffff
	.align		4
        /*0008*/ 	.word	index@(_Z19print_matrix_valuesPii)
	.align		4
        /*000c*/ 	.word	index@(vprintf)
	.align		4
        /*0010*/ 	.word	0x00000000
	.align		4
        /*0014*/ 	.word	0xfffffffe
	.align		4
        /*0018*/ 	.word	0x00000000
	.align		4
        /*001c*/ 	.word	0xfffffffd
	.align		4
        /*0020*/ 	.word	0x00000000
	.align		4
        /*0024*/ 	.word	0xfffffffc


//--------------------- .nv.constant4             --------------------------
	.section	.nv.constant4,"a",@progbits
	.align	8
	.align		8
.nv.constant4:
        /*0000*/ 	.dword	vprintf
	.align		8
        /*0008*/ 	.dword	$str


//--------------------- .text._Z19print_matrix_valuesPii --------------------------
	.section	.text._Z19print_matrix_valuesPii,"ax",@progbits
	.align	128
        .global         _Z19print_matrix_valuesPii
        .type           _Z19print_matrix_valuesPii,@function
        .size           _Z19print_matrix_valuesPii,(.L_x_2 - _Z19print_matrix_valuesPii)
        .other          _Z19print_matrix_valuesPii,@"STO_CUDA_ENTRY STV_DEFAULT"
_Z19print_matrix_valuesPii:
.text._Z19print_matrix_valuesPii:
[----:B------:R-:W0:Y:S01]  /*0000*/  LDC R1, c[0x0][0x37c] ;  /* 0x0000df00ff017b82 */ /* 0x000e220000000800 */
[----:B------:R-:W1:Y:S01]  /*0010*/  S2R R14, SR_CTAID.Z ;  /* 0x00000000000e7919 */ /* 0x000e620000002700 */
[----:B------:R-:W2:Y:S01]  /*0020*/  LDCU UR7, c[0x0][0x2fc] ;  /* 0x00005f80ff0777ac */ /* 0x000ea20008000800 */
[----:B0-----:R-:W-:Y:S01]  /*0030*/  IADD3 R1, PT, PT, R1, -0x20, RZ ;  /* 0xffffffe001017810 */ /* 0x001fe20007ffe0ff */
[----:B------:R-:W0:Y:S01]  /*0040*/  S2R R12, SR_CTAID.X ;  /* 0x00000000000c7919 */ /* 0x000e220000002500 */
[----:B------:R-:W3:Y:S01]  /*0050*/  LDCU UR8, c[0x0][0x360] ;  /* 0x00006c00ff0877ac */ /* 0x000ee20008000800 */
[----:B------:R-:W0:Y:S01]  /*0060*/  S2R R15, SR_TID.X ;  /* 0x00000000000f7919 */ /* 0x000e220000002100 */
[----:B------:R-:W3:Y:S01]  /*0070*/  LDCU UR4, c[0x0][0x370] ;  /* 0x00006e00ff0477ac */ /* 0x000ee20008000800 */
[----:B------:R-:W1:Y:S01]  /*0080*/  S2R R9, SR_TID.Z ;  /* 0x0000000000097919 */ /* 0x000e620000002300 */
[----:B------:R-:W4:Y:S01]  /*0090*/  LDCU UR5, c[0x0][0x364] ;  /* 0x00006c80ff0577ac */ /* 0x000f220008000800 */
[----:B------:R-:W5:Y:S01]  /*00a0*/  S2R R8, SR_TID.Y ;  /* 0x0000000000087919 */ /* 0x000f620000002200 */
[----:B------:R-:W2:Y:S01]  /*00b0*/  LDCU UR9, c[0x0][0x374] ;  /* 0x00006e80ff0977ac */ /* 0x000ea20008000800 */
[----:B------:R-:W2:Y:S01]  /*00c0*/  S2R R13, SR_CTAID.Y ;  /* 0x00000000000d7919 */ /* 0x000ea20000002600 */
[----:B------:R-:W1:Y:S01]  /*00d0*/  LDCU UR10, c[0x0][0x368] ;  /* 0x00006d00ff0a77ac */ /* 0x000e620008000800 */
[----:B------:R-:W2:Y:S01]  /*00e0*/  LDCU UR11, c[0x0][0x388] ;  /* 0x00007100ff0b77ac */ /* 0x000ea20008000800 */
[----:B---3--:R-:W-:Y:S01]  /*00f0*/  UIMAD UR4, UR8, UR4, URZ ;  /* 0x00000004080472a4 */ /* 0x008fe2000f8e02ff */
[----:B------:R-:W3:Y:S03]  /*0100*/  LDCU UR6, c[0x0][0x2f8] ;  /* 0x00005f00ff0677ac */ /* 0x000ee60008000800 */
[----:B----4-:R-:W-:Y:S01]  /*0110*/  UIMAD UR5, UR4, UR5, URZ ;  /* 0x00000005040572a4 */ /* 0x010fe2000f8e02ff */
[----:B0-----:R-:W-:-:S02]  /*0120*/  IMAD R3, R12, UR8, R15 ;  /* 0x000000080c037c24 */ /* 0x001fc4000f8e020f */
[----:B-1----:R-:W-:Y:S02]  /*0130*/  IMAD R0, R14, UR10, R9 ;  /* 0x0000000a0e007c24 */ /* 0x002fe4000f8e0209 */
[----:B-----5:R-:W-:Y:S01]  /*0140*/  IMAD R3, R8, UR4, R3 ;  /* 0x0000000408037c24 */ /* 0x020fe2000f8e0203 */
[----:B---3--:R-:W-:Y:S01]  /*0150*/  IADD3 R6, P1, PT, R1, UR6, RZ ;  /* 0x0000000601067c10 */ /* 0x008fe2000ff3e0ff */
[----:B--2---:R-:W-:-:S03]  /*0160*/  IMAD R0, R0, UR9, R13 ;  /* 0x0000000900007c24 */ /* 0x004fc6000f8e020d */
[----:B------:R-:W-:Y:S01]  /*0170*/  IADD3.X R7, PT, PT, RZ, UR7, RZ, P1, !PT ;  /* 0x00000007ff077c10 */ /* 0x000fe20008ffe4ff */
[----:B------:R-:W-:-:S05]  /*0180*/  IMAD R10, R0, UR5, R3 ;  /* 0x00000005000a7c24 */ /* 0x000fca000f8e0203 */
[----:B------:R-:W-:-:S13]  /*0190*/  ISETP.GE.AND P0, PT, R10, UR11, PT ;  /* 0x0000000b0a007c0c */ /* 0x000fda000bf06270 */
[----:B------:R-:W-:Y:S05]  /*01a0*/  @P0 EXIT ;  /* 0x000000000000094d */ /* 0x000fea0003800000 */
[----:B------:R-:W0:Y:S01]  /*01b0*/  LDC.64 R2, c[0x0][0x380] ;  /* 0x0000e000ff027b82 */ /* 0x000e220000000a00 */
[----:B------:R-:W1:Y:S01]  /*01c0*/  LDCU.64 UR4, c[0x0][0x358] ;  /* 0x00006b00ff0477ac */ /* 0x000e620008000a00 */
[----:B0-----:R-:W-:-:S05]  /*01d0*/  IMAD.WIDE R2, R10, 0x4, R2 ;  /* 0x000000040a027825 */ /* 0x001fca00078e0202 */
[----:B-1----:R-:W2:Y:S01]  /*01e0*/  LDG.E R11, desc[UR4][R2.64] ;  /* 0x00000004020b7981 */ /* 0x002ea2000c1e1900 */
[----:B------:R-:W-:Y:S01]  /*01f0*/  MOV R0, 0x0 ;  /* 0x0000000000007802 */ /* 0x000fe20000000f00 */
[----:B------:R-:W0:Y:S02]  /*0200*/  LDCU.64 UR4, c[0x4][0x8] ;  /* 0x01000100ff0477ac */ /* 0x000e240008000a00 */
[----:B------:R1:W-:Y:S01]  /*0210*/  STL.128 [R1], R12 ;  /* 0x0000000c01007387 */ /* 0x0003e20000100c00 */
[----:B------:R1:W3:Y:S01]  /*0220*/  LDC.64 R16, c[0x4][R0] ;  /* 0x0100000000107b82 */ /* 0x0002e20000000a00 */
[----:B0-----:R-:W-:Y:S02]  /*0230*/  MOV R4, UR4 ;  /* 0x0000000400047c02 */ /* 0x001fe40008000f00 */
[----:B------:R-:W-:Y:S01]  /*0240*/  MOV R5, UR5 ;  /* 0x0000000500057c02 */ /* 0x000fe20008000f00 */
[----:B--23--:R1:W-:Y:S06]  /*0250*/  STL.128 [R1+0x10], R8 ;  /* 0x0000100801007387 */ /* 0x00c3ec0000100c00 */
[----:B------:R-:W-:-:S07]  /*0260*/  LEPC R20, `(.L_x_0) ;  /* 0x000000001014794e */ /* 0x000fce0000000000 */
[----:B-1----:R-:W-:Y:S05]  /*0270*/  CALL.ABS.NOINC R16 ;  /* 0x0000000010007343 */ /* 0x002fea0003c00000 */
.L_x_0:
[----:B------:R-:W-:Y:S05]  /*0280*/  EXIT ;  /* 0x000000000000794d */ /* 0x000fea0003800000 */
.L_x_1:
[----:B------:R-:W-:-:S00]  /*0290*/  BRA `(.L_x_1) ;  /* 0xfffffffc00fc7947 */ /* 0x000fc0000383ffff */
[----:B------:R-:W-:-:S00]  /*02a0*/  NOP ;  /* 0x0000000000007918 */ /* 0x000fc00000000000 */
        /* <DEDUP_REMOVED lines=13> */
.L_x_2:


//--------------------- .nv.global.init           --------------------------
	.section	.nv.global.init,"aw",@progbits
.nv.global.init:
	.type		$str,@object
	.size		$str,(.L_0 - $str)
$str:
        /*0000*/ 	.byte	0x62, 0x6c, 0x6f, 0x63, 0x6b, 0x49, 0x64, 0x78, 0x3a, 0x20, 0x28, 0x25, 0x64, 0x2c, 0x20, 0x25
        /*0010*/ 	.byte	0x64, 0x2c, 0x20, 0x25, 0x64, 0x29, 0x2c, 0x20, 0x74, 0x68, 0x72, 0x65, 0x61, 0x64, 0x49, 0x64
        /*0020*/ 	.byte	0x78, 0x3a, 0x20, 0x28, 0x25, 0x64, 0x2c, 0x20, 0x25, 0x64, 0x2c, 0x20, 0x25, 0x64, 0x29, 0x2c
        /*0030*/ 	.byte	0x20, 0x67, 0x6c, 0x6f, 0x62, 0x61, 0x6c, 0x20, 0x69, 0x6e, 0x64, 0x65, 0x78, 0x3a, 0x20, 0x25
        /*0040*/ 	.byte	0x64, 0x2c, 0x20, 0x76, 0x61, 0x6c, 0x75, 0x65, 0x3a, 0x20, 0x25, 0x30, 0x33, 0x64, 0x0a, 0x00
.L_0:


//--------------------- .nv.shared.reserved.0     --------------------------
	.section	.nv.shared.reserved.0,"aw",@nobits
	.weak		__nv_reservedSMEM_offset_0_alias
	.size		__nv_reservedSMEM_offset_0_alias, 0, 64
	.other		__nv_reservedSMEM_offset_0_alias,@"STO_CUDA_RESERVED_SHARED STV_DEFAULT"
__nv_reservedSMEM_offset_0_alias:
	.zero		0
	.zero		64


//--------------------- .nv.constant0._Z19print_matrix_valuesPii --------------------------
	.section	.nv.constant0._Z19print_matrix_valuesPii,"a",@progbits
	.sectionflags	@""
	.align	4
.nv.constant0._Z19print_matrix_valuesPii:
	.zero		908


//--------------------- SYMBOLS --------------------------

	.type		.nv.reservedSmem.offset0,@object
	.size		.nv.reservedSmem.offset0,0x4
	.type		vprintf,@function
